//
// Generated by NVIDIA NVVM Compiler
//
// Compiler Build ID: CL-36424714
// Cuda compilation tools, release 13.0, V13.0.88
// Based on NVVM 20.0.0
//

.version 9.0
.target sm_100
.address_size 64

	// .globl	_Z11mmul_kernelPdS_l

.visible .entry _Z11mmul_kernelPdS_l(
	.param .u64 .ptr .align 1 _Z11mmul_kernelPdS_l_param_0,
	.param .u64 .ptr .align 1 _Z11mmul_kernelPdS_l_param_1,
	.param .u64 _Z11mmul_kernelPdS_l_param_2
)
{
	.reg .pred 	%p<6>;
	.reg .b32 	%r<12>;
	.reg .b64 	%rd<30>;
	.reg .b64 	%fd<18>;

	ld.param.u64 	%rd4, [_Z11mmul_kernelPdS_l_param_0];
	ld.param.u64 	%rd5, [_Z11mmul_kernelPdS_l_param_1];
	ld.param.u64 	%rd6, [_Z11mmul_kernelPdS_l_param_2];
	mov.u32 	%r3, %ctaid.y;
	mov.u32 	%r4, %ntid.y;
	mov.u32 	%r5, %tid.y;
	mad.lo.s32 	%r1, %r3, %r4, %r5;
	mov.u32 	%r6, %ctaid.x;
	mov.u32 	%r7, %ntid.x;
	mov.u32 	%r8, %tid.x;
	mad.lo.s32 	%r2, %r6, %r7, %r8;
	setp.eq.s32 	%p1, %r1, 0;
	setp.lt.s32 	%p2, %r2, 1;
	or.pred  	%p3, %p1, %p2;
	mov.f64 	%fd17, 0d0000000000000000;
	@%p3 bra 	$L__BB0_4;
	cvt.u64.u32 	%rd1, %r1;
	add.s64 	%rd2, %rd6, -1;
	setp.le.s64 	%p4, %rd2, %rd1;
	@%p4 bra 	$L__BB0_4;
	cvt.u64.u32 	%rd3, %r2;
	setp.le.u64 	%p5, %rd2, %rd3;
	@%p5 bra 	$L__BB0_4;
	cvta.to.global.u64 	%rd7, %rd5;
	cvt.rn.f64.s64 	%fd6, %rd6;
	rcp.rn.f64 	%fd7, %fd6;
	mul.lo.s64 	%rd8, %rd6, %rd1;
	add.s32 	%r9, %r2, -1;
	cvt.u64.u32 	%rd9, %r9;
	add.s64 	%rd10, %rd8, %rd9;
	shl.b64 	%rd11, %rd10, 3;
	add.s64 	%rd12, %rd7, %rd11;
	ld.global.f64 	%fd8, [%rd12];
	fma.rn.f64 	%fd9, %fd7, %fd7, %fd8;
	add.s64 	%rd13, %rd8, %rd3;
	shl.b64 	%rd14, %rd13, 3;
	add.s64 	%rd15, %rd7, %rd14;
	ld.global.f64 	%fd10, [%rd15+8];
	add.f64 	%fd11, %fd9, %fd10;
	add.s32 	%r10, %r1, -1;
	cvt.u64.u32 	%rd16, %r10;
	mad.lo.s64 	%rd17, %rd6, %rd16, %rd3;
	shl.b64 	%rd18, %rd17, 3;
	add.s64 	%rd19, %rd7, %rd18;
	ld.global.f64 	%fd12, [%rd19];
	add.f64 	%fd13, %fd11, %fd12;
	add.s32 	%r11, %r1, 1;
	cvt.u64.u32 	%rd20, %r11;
	mad.lo.s64 	%rd21, %rd6, %rd20, %rd3;
	shl.b64 	%rd22, %rd21, 3;
	add.s64 	%rd23, %rd7, %rd22;
	ld.global.f64 	%fd14, [%rd23];
	add.f64 	%fd15, %fd13, %fd14;
	mul.f64 	%fd17, %fd15, 0d3FD0000000000000;
$L__BB0_4:
	cvta.to.global.u64 	%rd24, %rd4;
	cvt.u64.u32 	%rd25, %r1;
	cvt.s64.s32 	%rd26, %r2;
	mad.lo.s64 	%rd27, %rd6, %rd25, %rd26;
	shl.b64 	%rd28, %rd27, 3;
	add.s64 	%rd29, %rd24, %rd28;
	st.global.f64 	[%rd29], %fd17;
	ret;

}


// ===== COMPILED SASS (sm_100) =====

	.target	sm_100

	.elftype	@"ET_EXEC"


//--------------------- .note.nv.tkinfo           --------------------------
	.section	.note.nv.tkinfo,"",@"SHT_NOTE"
	.sectionflags	@"SHF_NOTE_NV_TKINFO"
	.tkinfo
        /*0018*/ 	.word	0x00000002
        /*0030*/ 	.string	""
        /*0030*/ 	.string	"ptxas"
        /*0030*/ 	.string	"Cuda compilation tools, release 13.0, V13.0.88"
        /*0030*/ 	.string	"Build cuda_13.0.r13.0/compiler.36424714_0"
        /*0030*/ 	.string	"-arch sm_100 -m 64 "



//--------------------- .note.nv.cuinfo           --------------------------
	.section	.note.nv.cuinfo,"",@"SHT_NOTE"
	.sectionflags	@"SHF_NOTE_NV_CUINFO"
        /*0018*/ 	.short	0x0002
        /*001a*/ 	.short	0x0064
        /*001c*/ 	.short	0x0082
	.zero		2


//--------------------- .nv.info                  --------------------------
	.section	.nv.info,"",@"SHT_CUDA_INFO"
	.align	4


	//----- nvinfo : EIATTR_REGCOUNT
	.align		4
        /*0000*/ 	.byte	0x04, 0x2f
        /*0002*/ 	.short	(.L_1 - .L_0)
	.align		4
.L_0:
        /*0004*/ 	.word	index@(_Z11mmul_kernelPdS_l)
        /*0008*/ 	.word	0x0000001a


	//----- nvinfo : EIATTR_FRAME_SIZE
	.align		4
.L_1:
        /*000c*/ 	.byte	0x04, 0x11
        /*000e*/ 	.short	(.L_3 - .L_2)
	.align		4
.L_2:
        /*0010*/ 	.word	index@($__internal_0_$__cuda_sm20_dblrcp_rn_slowpath_v3)
        /*0014*/ 	.word	0x00000000


	//----- nvinfo : EIATTR_FRAME_SIZE
	.align		4
.L_3:
        /*0018*/ 	.byte	0x04, 0x11
        /*001a*/ 	.short	(.L_5 - .L_4)
	.align		4
.L_4:
        /*001c*/ 	.word	index@(_Z11mmul_kernelPdS_l)
        /*0020*/ 	.word	0x00000000


	//----- nvinfo : EIATTR_MIN_STACK_SIZE
	.align		4
.L_5:
        /*0024*/ 	.byte	0x04, 0x12
        /*0026*/ 	.short	(.L_7 - .L_6)
	.align		4
.L_6:
        /*0028*/ 	.word	index@(_Z11mmul_kernelPdS_l)
        /*002c*/ 	.word	0x00000000
.L_7:


//--------------------- .nv.compat                --------------------------
	.section	.nv.compat,"",@"SHT_CUDA_COMPAT_INFO"
	.align	4
        /*0000*/ 	.byte	0x02, 0x09, 0x00, 0x00, 0x02, 0x02, 0x01, 0x00, 0x02, 0x05, 0x05, 0x00, 0x03, 0x07, 0x01, 0x01
        /*0010*/ 	.byte	0x02, 0x03, 0x00, 0x00, 0x02, 0x06, 0x01, 0x00, 0x04, 0x0b, 0x08, 0x00, 0x01, 0x00, 0x00, 0x00
        /*0020*/ 	.byte	0x00, 0x00, 0x00, 0x00


//--------------------- .nv.info._Z11mmul_kernelPdS_l --------------------------
	.section	.nv.info._Z11mmul_kernelPdS_l,"",@"SHT_CUDA_INFO"
	.sectionflags	@""
	.align	4


	//----- nvinfo : EIATTR_CUDA_API_VERSION
	.align		4
        /*0000*/ 	.byte	0x04, 0x37
        /*0002*/ 	.short	(.L_9 - .L_8)
.L_8:
        /*0004*/ 	.word	0x00000082


	//----- nvinfo : EIATTR_KPARAM_INFO
	.align		4
.L_9:
        /*0008*/ 	.byte	0x04, 0x17
        /*000a*/ 	.short	(.L_11 - .L_10)
.L_10:
        /*000c*/ 	.word	0x00000000
        /*0010*/ 	.short	0x0002
        /*0012*/ 	.short	0x0010
        /*0014*/ 	.byte	0x00, 0xf0, 0x21, 0x00


	//----- nvinfo : EIATTR_KPARAM_INFO
	.align		4
.L_11:
        /*0018*/ 	.byte	0x04, 0x17
        /*001a*/ 	.short	(.L_13 - .L_12)
.L_12:
        /*001c*/ 	.word	0x00000000
        /*0020*/ 	.short	0x0001
        /*0022*/ 	.short	0x0008
        /*0024*/ 	.byte	0x00, 0xf5, 0x21, 0x00


	//----- nvinfo : EIATTR_KPARAM_INFO
	.align		4
.L_13:
        /*0028*/ 	.byte	0x04, 0x17
        /*002a*/ 	.short	(.L_15 - .L_14)
.L_14:
        /*002c*/ 	.word	0x00000000
        /*0030*/ 	.short	0x0000
        /*0032*/ 	.short	0x0000
        /*0034*/ 	.byte	0x00, 0xf5, 0x21, 0x00


	//----- nvinfo : EIATTR_SPARSE_MMA_MASK
	.align		4
.L_15:
        /*0038*/ 	.byte	0x03, 0x50
        /*003a*/ 	.short	0x0000


	//----- nvinfo : EIATTR_MAXREG_COUNT
	.align		4
        /*003c*/ 	.byte	0x03, 0x1b
        /*003e*/ 	.short	0x00ff


	//----- nvinfo : EIATTR_MERCURY_ISA_VERSION
	.align		4
        /*0040*/ 	.byte	0x03, 0x5f
        /*0042*/ 	.short	0x0101


	//----- nvinfo : EIATTR_VRC_CTA_INIT_COUNT
	.align		4
        /*0044*/ 	.byte	0x02, 0x4a
	.zero		1
	.zero		1


	//----- nvinfo : EIATTR_EXIT_INSTR_OFFSETS
	.align		4
        /*0048*/ 	.byte	0x04, 0x1c
        /*004a*/ 	.short	(.L_17 - .L_16)


	//   ....[0]....
.L_16:
        /*004c*/ 	.word	0x00000530


	//----- nvinfo : EIATTR_CRS_STACK_SIZE
	.align		4
.L_17:
        /*0050*/ 	.byte	0x04, 0x1e
        /*0052*/ 	.short	(.L_19 - .L_18)
.L_18:
        /*0054*/ 	.word	0x00000000


	//----- nvinfo : EIATTR_CBANK_PARAM_SIZE
	.align		4
.L_19:
        /*0058*/ 	.byte	0x03, 0x19
        /*005a*/ 	.short	0x0018


	//----- nvinfo : EIATTR_PARAM_CBANK
	.align		4
        /*005c*/ 	.byte	0x04, 0x0a
        /*005e*/ 	.short	(.L_21 - .L_20)
	.align		4
.L_20:
        /*0060*/ 	.word	index@(.nv.constant0._Z11mmul_kernelPdS_l)
        /*0064*/ 	.short	0x0380
        /*0066*/ 	.short	0x0018


	//----- nvinfo : EIATTR_SW_WAR
	.align		4
.L_21:
        /*0068*/ 	.byte	0x04, 0x36
        /*006a*/ 	.short	(.L_23 - .L_22)
.L_22:
        /*006c*/ 	.word	0x00000008
.L_23:


//--------------------- .nv.callgraph             --------------------------
	.section	.nv.callgraph,"",@"SHT_CUDA_CALLGRAPH"
	.align	4
	.sectionentsize	8
	.align		4
        /*0000*/ 	.word	0x00000000
	.align		4
        /*0004*/ 	.word	0xffffffff
	.align		4
        /*0008*/ 	.word	0x00000000
	.align		4
        /*000c*/ 	.word	0xfffffffe
	.align		4
        /*0010*/ 	.word	0x00000000
	.align		4
        /*0014*/ 	.word	0xfffffffd
	.align		4
        /*0018*/ 	.word	0x00000000
	.align		4
        /*001c*/ 	.word	0xfffffffc


//--------------------- .text._Z11mmul_kernelPdS_l --------------------------
	.section	.text._Z11mmul_kernelPdS_l,"ax",@progbits
	.align	128
        .global         _Z11mmul_kernelPdS_l
        .type           _Z11mmul_kernelPdS_l,@function
        .size           _Z11mmul_kernelPdS_l,(.L_x_7 - _Z11mmul_kernelPdS_l)
        .other          _Z11mmul_kernelPdS_l,@"STO_CUDA_ENTRY STV_DEFAULT"
_Z11mmul_kernelPdS_l:
.text._Z11mmul_kernelPdS_l:
[----:B------:R-:W-:Y:S01]  /*0000*/  LDC R1, c[0x0][0x37c] ;  /* 0x0000df00ff017b82 */ /* 0x000fe20000000800 */
[----:B------:R-:W0:Y:S07]  /*0010*/  S2R R3, SR_TID.X ;  /* 0x0000000000037919 */ /* 0x000e2e0000002100 */
[----:B------:R-:W1:Y:S01]  /*0020*/  LDC R5, c[0x0][0x364] ;  /* 0x0000d900ff057b82 */ /* 0x000e620000000800 */
[----:B------:R-:W-:Y:S01]  /*0030*/  BSSY.RECONVERGENT B0, `(.L_x_0) ;  /* 0x0000047000007945 */ /* 0x000fe20003800200 */
[----:B------:R-:W-:Y:S01]  /*0040*/  CS2R R6, SRZ ;  /* 0x0000000000067805 */ /* 0x000fe2000001ff00 */
[----:B------:R-:W1:Y:S05]  /*0050*/  S2R R0, SR_TID.Y ;  /* 0x0000000000007919 */ /* 0x000e6a0000002200 */
[----:B------:R-:W0:Y:S08]  /*0060*/  S2UR UR4, SR_CTAID.X ;  /* 0x00000000000479c3 */ /* 0x000e300000002500 */
[----:B------:R-:W0:Y:S08]  /*0070*/  LDC R2, c[0x0][0x360] ;  /* 0x0000d800ff027b82 */ /* 0x000e300000000800 */
[----:B------:R-:W1:Y:S01]  /*0080*/  S2UR UR6, SR_CTAID.Y ;  /* 0x00000000000679c3 */ /* 0x000e620000002600 */
[----:B0-----:R-:W-:Y:S01]  /*0090*/  IMAD R2, R2, UR4, R3 ;  /* 0x0000000402027c24 */ /* 0x001fe2000f8e0203 */
[----:B------:R-:W0:Y:S04]  /*00a0*/  LDCU.64 UR4, c[0x0][0x358] ;  /* 0x00006b00ff0477ac */ /* 0x000e280008000a00 */
[----:B------:R-:W-:Y:S01]  /*00b0*/  ISETP.GE.AND P0, PT, R2, 0x1, PT ;  /* 0x000000010200780c */ /* 0x000fe20003f06270 */
[----:B-1----:R-:W-:-:S05]  /*00c0*/  IMAD R5, R5, UR6, R0 ;  /* 0x0000000605057c24 */ /* 0x002fca000f8e0200 */
[----:B------:R-:W-:-:S13]  /*00d0*/  ISETP.EQ.OR P0, PT, R5, RZ, !P0 ;  /* 0x000000ff0500720c */ /* 0x000fda0004702670 */
[----:B0-----:R-:W-:Y:S05]  /*00e0*/  @P0 BRA `(.L_x_1) ;  /* 0x0000000000ec0947 */ /* 0x001fea0003800000 */
[----:B------:R-:W0:Y:S02]  /*00f0*/  LDC.64 R8, c[0x0][0x390] ;  /* 0x0000e400ff087b82 */ /* 0x000e240000000a00 */
[----:B0-----:R-:W-:-:S04]  /*0100*/  IADD3 R0, P0, PT, R8, -0x1, RZ ;  /* 0xffffffff08007810 */ /* 0x001fc80007f1e0ff */
[----:B------:R-:W-:Y:S02]  /*0110*/  IADD3.X R4, PT, PT, R9, -0x1, RZ, P0, !PT ;  /* 0xffffffff09047810 */ /* 0x000fe400007fe4ff */
[----:B------:R-:W-:-:S04]  /*0120*/  ISETP.GT.U32.AND P0, PT, R0, R5, PT ;  /* 0x000000050000720c */ /* 0x000fc80003f04070 */
[----:B------:R-:W-:-:S13]  /*0130*/  ISETP.GT.AND.EX P0, PT, R4, RZ, PT, P0 ;  /* 0x000000ff0400720c */ /* 0x000fda0003f04300 */
[----:B------:R-:W-:Y:S05]  /*0140*/  @!P0 BRA `(.L_x_1) ;  /* 0x0000000000d48947 */ /* 0x000fea0003800000 */
[----:B------:R-:W-:-:S04]  /*0150*/  ISETP.GT.U32.AND P0, PT, R0, R2, PT ;  /* 0x000000020000720c */ /* 0x000fc80003f04070 */
[----:B------:R-:W-:-:S13]  /*0160*/  ISETP.GT.U32.AND.EX P0, PT, R4, RZ, PT, P0 ;  /* 0x000000ff0400720c */ /* 0x000fda0003f04100 */
[----:B------:R-:W-:Y:S05]  /*0170*/  @!P0 BRA `(.L_x_1) ;  /* 0x0000000000c88947 */ /* 0x000fea0003800000 */
[----:B------:R-:W0:Y:S02]  /*0180*/  LDCU.64 UR6, c[0x0][0x390] ;  /* 0x00007200ff0677ac */ /* 0x000e240008000a00 */
[----:B0-----:R-:W0:Y:S08]  /*0190*/  I2F.F64.S64 R8, UR6 ;  /* 0x0000000600087d12 */ /* 0x001e300008301c00 */
[----:B0-----:R-:W0:Y:S01]  /*01a0*/  MUFU.RCP64H R7, R9 ;  /* 0x0000000900077308 */ /* 0x001e220000001800 */
[----:B------:R-:W-:-:S05]  /*01b0*/  VIADD R6, R9, 0x300402 ;  /* 0x0030040209067836 */ /* 0x000fca0000000000 */
[----:B------:R-:W-:Y:S01]  /*01c0*/  FSETP.GEU.AND P0, PT, |R6|, 5.8789094863358348022e-39, PT ;  /* 0x004004020600780b */ /* 0x000fe20003f0e200 */
[----:B0-----:R-:W-:-:S08]  /*01d0*/  DFMA R10, -R8, R6, 1 ;  /* 0x3ff00000080a742b */ /* 0x001fd00000000106 */
[----:B------:R-:W-:-:S08]  /*01e0*/  DFMA R10, R10, R10, R10 ;  /* 0x0000000a0a0a722b */ /* 0x000fd0000000000a */
[----:B------:R-:W-:-:S08]  /*01f0*/  DFMA R10, R6, R10, R6 ;  /* 0x0000000a060a722b */ /* 0x000fd00000000006 */
[----:B------:R-:W-:-:S08]  /*0200*/  DFMA R12, -R8, R10, 1 ;  /* 0x3ff00000080c742b */ /* 0x000fd0000000010a */
[----:B------:R-:W-:Y:S01]  /*0210*/  DFMA R6, R10, R12, R10 ;  /* 0x0000000c0a06722b */ /* 0x000fe2000000000a */
[----:B------:R-:W-:Y:S10]  /*0220*/  @P0 BRA `(.L_x_2) ;  /* 0x0000000000180947 */ /* 0x000ff40003800000 */
[----:B------:R-:W-:-:S05]  /*0230*/  LOP3.LUT R0, R9, 0x7fffffff, RZ, 0xc0, !PT ;  /* 0x7fffffff09007812 */ /* 0x000fca00078ec0ff */
[----:B------:R-:W-:Y:S01]  /*0240*/  VIADD R10, R0, 0xfff00000 ;  /* 0xfff00000000a7836 */ /* 0x000fe20000000000 */
[----:B------:R-:W-:-:S07]  /*0250*/  MOV R0, 0x270 ;  /* 0x0000027000007802 */ /* 0x000fce0000000f00 */
[----:B------:R-:W-:Y:S05]  /*0260*/  CALL.REL.NOINC `($__internal_0_$__cuda_sm20_dblrcp_rn_slowpath_v3) ;  /* 0x0000000000b47944 */ /* 0x000fea0003c00000 */
[----:B------:R-:W-:Y:S02]  /*0270*/  IMAD.MOV.U32 R6, RZ, RZ, R8 ;  /* 0x000000ffff067224 */ /* 0x000fe400078e0008 */
[----:B------:R-:W-:-:S07]  /*0280*/  IMAD.MOV.U32 R7, RZ, RZ, R9 ;  /* 0x000000ffff077224 */ /* 0x000fce00078e0009 */
.L_x_2:
[----:B------:R-:W0:Y:S01]  /*0290*/  LDCU.64 UR8, c[0x0][0x390] ;  /* 0x00007200ff0877ac */ /* 0x000e220008000a00 */
[----:B------:R-:W-:Y:S01]  /*02a0*/  VIADD R8, R2, 0xffffffff ;  /* 0xffffffff02087836 */ /* 0x000fe20000000000 */
[----:B------:R-:W-:Y:S01]  /*02b0*/  MOV R3, RZ ;  /* 0x000000ff00037202 */ /* 0x000fe20000000f00 */
[----:B------:R-:W-:Y:S01]  /*02c0*/  IMAD.MOV.U32 R9, RZ, RZ, RZ ;  /* 0x000000ffff097224 */ /* 0x000fe200078e00ff */
[----:B------:R-:W1:Y:S01]  /*02d0*/  LDCU.64 UR6, c[0x0][0x388] ;  /* 0x00007100ff0677ac */ /* 0x000e620008000a00 */
[C---:B------:R-:W-:Y:S02]  /*02e0*/  VIADD R19, R5.reuse, 0xffffffff ;  /* 0xffffffff05137836 */ /* 0x040fe40000000000 */
[C---:B0-----:R-:W-:Y:S02]  /*02f0*/  IMAD R15, R5.reuse, UR9, RZ ;  /* 0x00000009050f7c24 */ /* 0x041fe4000f8e02ff */
[----:B------:R-:W-:-:S04]  /*0300*/  IMAD.WIDE.U32 R8, R5, UR8, R8 ;  /* 0x0000000805087c25 */ /* 0x000fc8000f8e0008 */
[----:B------:R-:W-:Y:S01]  /*0310*/  IMAD.IADD R9, R9, 0x1, R15 ;  /* 0x0000000109097824 */ /* 0x000fe200078e020f */
[----:B-1----:R-:W-:Y:S01]  /*0320*/  LEA R12, P0, R8, UR6, 0x3 ;  /* 0x00000006080c7c11 */ /* 0x002fe2000f8018ff */
[----:B------:R-:W-:-:S03]  /*0330*/  IMAD.WIDE.U32 R10, R5, UR8, R2 ;  /* 0x00000008050a7c25 */ /* 0x000fc6000f8e0002 */
[----:B------:R-:W-:Y:S01]  /*0340*/  LEA.HI.X R13, R8, UR7, R9, 0x3, P0 ;  /* 0x00000007080d7c11 */ /* 0x000fe200080f1c09 */
[----:B------:R-:W-:Y:S01]  /*0350*/  IMAD.IADD R11, R15, 0x1, R11 ;  /* 0x000000010f0b7824 */ /* 0x000fe200078e020b */
[C---:B------:R-:W-:Y:S01]  /*0360*/  LEA R16, P0, R10.reuse, UR6, 0x3 ;  /* 0x000000060a107c11 */ /* 0x040fe2000f8018ff */
[----:B------:R-:W-:Y:S02]  /*0370*/  IMAD.WIDE.U32 R14, R19, UR8, R2 ;  /* 0x00000008130e7c25 */ /* 0x000fe4000f8e0002 */
[----:B------:R-:W2:Y:S01]  /*0380*/  LDG.E.64 R8, desc[UR4][R12.64] ;  /* 0x000000040c087981 */ /* 0x000ea2000c1e1b00 */
[----:B------:R-:W-:Y:S01]  /*0390*/  LEA.HI.X R17, R10, UR7, R11, 0x3, P0 ;  /* 0x000000070a117c11 */ /* 0x000fe200080f1c0b */
[----:B------:R-:W-:Y:S01]  /*03a0*/  VIADD R23, R5, 0x1 ;  /* 0x0000000105177836 */ /* 0x000fe20000000000 */
[----:B------:R-:W-:Y:S01]  /*03b0*/  LEA R18, P0, R14, UR6, 0x3 ;  /* 0x000000060e127c11 */ /* 0x000fe2000f8018ff */
[----:B------:R-:W-:Y:S02]  /*03c0*/  IMAD R19, R19, UR9, R15 ;  /* 0x0000000913137c24 */ /* 0x000fe4000f8e020f */
[----:B------:R-:W3:Y:S01]  /*03d0*/  LDG.E.64 R10, desc[UR4][R16.64+0x8] ;  /* 0x00000804100a7981 */ /* 0x000ee2000c1e1b00 */
[----:B------:R-:W-:-:S02]  /*03e0*/  IMAD.WIDE.U32 R20, R23, UR8, R2 ;  /* 0x0000000817147c25 */ /* 0x000fc4000f8e0002 */
[----:B------:R-:W-:Y:S02]  /*03f0*/  LEA.HI.X R19, R14, UR7, R19, 0x3, P0 ;  /* 0x000000070e137c11 */ /* 0x000fe400080f1c13 */
[----:B------:R-:W-:Y:S01]  /*0400*/  IMAD R23, R23, UR9, R21 ;  /* 0x0000000917177c24 */ /* 0x000fe2000f8e0215 */
[C---:B------:R-:W-:Y:S02]  /*0410*/  LEA R14, P0, R20.reuse, UR6, 0x3 ;  /* 0x00000006140e7c11 */ /* 0x040fe4000f8018ff */
[----:B------:R-:W4:Y:S02]  /*0420*/  LDG.E.64 R12, desc[UR4][R18.64] ;  /* 0x00000004120c7981 */ /* 0x000f24000c1e1b00 */
[----:B------:R-:W-:-:S06]  /*0430*/  LEA.HI.X R15, R20, UR7, R23, 0x3, P0 ;  /* 0x00000007140f7c11 */ /* 0x000fcc00080f1c17 */
[----:B------:R-:W5:Y:S01]  /*0440*/  LDG.E.64 R14, desc[UR4][R14.64] ;  /* 0x000000040e0e7981 */ /* 0x000f62000c1e1b00 */
[----:B--2---:R-:W-:-:S08]  /*0450*/  DFMA R8, R6, R6, R8 ;  /* 0x000000060608722b */ /* 0x004fd00000000008 */
[----:B---3--:R-:W-:-:S08]  /*0460*/  DADD R8, R8, R10 ;  /* 0x0000000008087229 */ /* 0x008fd0000000000a */
[----:B----4-:R-:W-:-:S08]  /*0470*/  DADD R8, R8, R12 ;  /* 0x0000000008087229 */ /* 0x010fd0000000000c */
[----:B-----5:R-:W-:-:S08]  /*0480*/  DADD R8, R8, R14 ;  /* 0x0000000008087229 */ /* 0x020fd0000000000e */
[----:B------:R-:W-:-:S11]  /*0490*/  DMUL R6, R8, 0.25 ;  /* 0x3fd0000008067828 */ /* 0x000fd60000000000 */
.L_x_1:
[----:B------:R-:W-:Y:S05]  /*04a0*/  BSYNC.RECONVERGENT B0 ;  /* 0x0000000000007941 */ /* 0x000fea0003800200 */
.L_x_0:
[----:B------:R-:W0:Y:S01]  /*04b0*/  LDCU.64 UR8, c[0x0][0x390] ;  /* 0x00007200ff0877ac */ /* 0x000e220008000a00 */
[--C-:B------:R-:W-:Y:S01]  /*04c0*/  SHF.R.S32.HI R3, RZ, 0x1f, R2.reuse ;  /* 0x0000001fff037819 */ /* 0x100fe20000011402 */
[----:B------:R-:W1:Y:S02]  /*04d0*/  LDCU.64 UR6, c[0x0][0x380] ;  /* 0x00007000ff0677ac */ /* 0x000e640008000a00 */
[----:B0-----:R-:W-:-:S04]  /*04e0*/  IMAD.WIDE.U32 R2, R5, UR8, R2 ;  /* 0x0000000805027c25 */ /* 0x001fc8000f8e0002 */
[----:B------:R-:W-:Y:S01]  /*04f0*/  IMAD R5, R5, UR9, R3 ;  /* 0x0000000905057c24 */ /* 0x000fe2000f8e0203 */
[----:B-1----:R-:W-:-:S04]  /*0500*/  LEA R4, P0, R2, UR6, 0x3 ;  /* 0x0000000602047c11 */ /* 0x002fc8000f8018ff */
[----:B------:R-:W-:-:S05]  /*0510*/  LEA.HI.X R5, R2, UR7, R5, 0x3, P0 ;  /* 0x0000000702057c11 */ /* 0x000fca00080f1c05 */
[----:B------:R-:W-:Y:S01]  /*0520*/  STG.E.64 desc[UR4][R4.64], R6 ;  /* 0x0000000604007986 */ /* 0x000fe2000c101b04 */
[----:B------:R-:W-:Y:S05]  /*0530*/  EXIT ;  /* 0x000000000000794d */ /* 0x000fea0003800000 */
        .weak           $__internal_0_$__cuda_sm20_dblrcp_rn_slowpath_v3
        .type           $__internal_0_$__cuda_sm20_dblrcp_rn_slowpath_v3,@function
        .size           $__internal_0_$__cuda_sm20_dblrcp_rn_slowpath_v3,(.L_x_7 - $__internal_0_$__cuda_sm20_dblrcp_rn_slowpath_v3)
$__internal_0_$__cuda_sm20_dblrcp_rn_slowpath_v3:
[----:B------:R-:W-:Y:S01]  /*0540*/  IMAD.MOV.U32 R6, RZ, RZ, R8 ;  /* 0x000000ffff067224 */ /* 0x000fe200078e0008 */
[----:B------:R-:W-:-:S06]  /*0550*/  MOV R7, R9 ;  /* 0x0000000900077202 */ /* 0x000fcc0000000f00 */
[----:B------:R-:W-:-:S14]  /*0560*/  DSETP.GTU.AND P0, PT, |R6|, +INF , PT ;  /* 0x7ff000000600742a */ /* 0x000fdc0003f0c200 */
[----:B------:R-:W-:Y:S05]  /*0570*/  @P0 BRA `(.L_x_3) ;  /* 0x00000000007c0947 */ /* 0x000fea0003800000 */
[----:B------:R-:W-:-:S05]  /*0580*/  LOP3.LUT R4, R9, 0x7fffffff, RZ, 0xc0, !PT ;  /* 0x7fffffff09047812 */ /* 0x000fca00078ec0ff */
[----:B------:R-:W-:-:S05]  /*0590*/  VIADD R8, R4, 0xffffffff ;  /* 0xffffffff04087836 */ /* 0x000fca0000000000 */
[----:B------:R-:W-:-:S13]  /*05a0*/  ISETP.GE.U32.AND P0, PT, R8, 0x7fefffff, PT ;  /* 0x7fefffff0800780c */ /* 0x000fda0003f06070 */
[----:B------:R-:W-:Y:S01]  /*05b0*/  @P0 LOP3.LUT R9, R7, 0x7ff00000, RZ, 0x3c, !PT ;  /* 0x7ff0000007090812 */ /* 0x000fe200078e3cff */
[----:B------:R-:W-:Y:S01]  /*05c0*/  @P0 IMAD.MOV.U32 R8, RZ, RZ, RZ ;  /* 0x000000ffff080224 */ /* 0x000fe200078e00ff */
[----:B------:R-:W-:Y:S06]  /*05d0*/  @P0 BRA `(.L_x_4) ;  /* 0x00000000006c0947 */ /* 0x000fec0003800000 */
[----:B------:R-:W-:-:S13]  /*05e0*/  ISETP.GE.U32.AND P0, PT, R4, 0x1000001, PT ;  /* 0x010000010400780c */ /* 0x000fda0003f06070 */
[----:B------:R-:W-:Y:S05]  /*05f0*/  @!P0 BRA `(.L_x_5) ;  /* 0x0000000000348947 */ /* 0x000fea0003800000 */
[----:B------:R-:W-:Y:S02]  /*0600*/  VIADD R9, R7, 0xc0200000 ;  /* 0xc020000007097836 */ /* 0x000fe40000000000 */
[----:B------:R-:W-:Y:S02]  /*0610*/  IMAD.MOV.U32 R8, RZ, RZ, R6 ;  /* 0x000000ffff087224 */ /* 0x000fe400078e0006 */
[----:B------:R-:W0:Y:S04]  /*0620*/  MUFU.RCP64H R11, R9 ;  /* 0x00000009000b7308 */ /* 0x000e280000001800 */
[----:B0-----:R-:W-:-:S08]  /*0630*/  DFMA R12, -R8, R10, 1 ;  /* 0x3ff00000080c742b */ /* 0x001fd0000000010a */
[----:B------:R-:W-:-:S08]  /*0640*/  DFMA R12, R12, R12, R12 ;  /* 0x0000000c0c0c722b */ /* 0x000fd0000000000c */
[----:B------:R-:W-:-:S08]  /*0650*/  DFMA R12, R10, R12, R10 ;  /* 0x0000000c0a0c722b */ /* 0x000fd0000000000a */
[----:B------:R-:W-:-:S08]  /*0660*/  DFMA R10, -R8, R12, 1 ;  /* 0x3ff00000080a742b */ /* 0x000fd0000000010c */
[----:B------:R-:W-:-:S08]  /*0670*/  DFMA R10, R12, R10, R12 ;  /* 0x0000000a0c0a722b */ /* 0x000fd0000000000c */
[----:B------:R-:W-:-:S08]  /*0680*/  DMUL R10, R10, 2.2250738585072013831e-308 ;  /* 0x001000000a0a7828 */ /* 0x000fd00000000000 */
[----:B------:R-:W-:-:S08]  /*0690*/  DFMA R6, -R6, R10, 1 ;  /* 0x3ff000000606742b */ /* 0x000fd0000000010a */
[----:B------:R-:W-:-:S08]  /*06a0*/  DFMA R6, R6, R6, R6 ;  /* 0x000000060606722b */ /* 0x000fd00000000006 */
[----:B------:R-:W-:Y:S01]  /*06b0*/  DFMA R8, R10, R6, R10 ;  /* 0x000000060a08722b */ /* 0x000fe2000000000a */
[----:B------:R-:W-:Y:S10]  /*06c0*/  BRA `(.L_x_4) ;  /* 0x0000000000307947 */ /* 0x000ff40003800000 */
.L_x_5:
[----:B------:R-:W-:Y:S01]  /*06d0*/  DMUL R6, R6, 8.11296384146066816958e+31 ;  /* 0x4690000006067828 */ /* 0x000fe20000000000 */
[----:B------:R-:W-:-:S05]  /*06e0*/  MOV R8, R10 ;  /* 0x0000000a00087202 */ /* 0x000fca0000000f00 */
[----:B------:R-:W0:Y:S02]  /*06f0*/  MUFU.RCP64H R9, R7 ;  /* 0x0000000700097308 */ /* 0x000e240000001800 */
[----:B0-----:R-:W-:-:S08]  /*0700*/  DFMA R10, -R6, R8, 1 ;  /* 0x3ff00000060a742b */ /* 0x001fd00000000108 */
[----:B------:R-:W-:-:S08]  /*0710*/  DFMA R10, R10, R10, R10 ;  /* 0x0000000a0a0a722b */ /* 0x000fd0000000000a */
[----:B------:R-:W-:-:S08]  /*0720*/  DFMA R10, R8, R10, R8 ;  /* 0x0000000a080a722b */ /* 0x000fd00000000008 */
[----:B------:R-:W-:-:S08]  /*0730*/  DFMA R8, -R6, R10, 1 ;  /* 0x3ff000000608742b */ /* 0x000fd0000000010a */
[----:B------:R-:W-:-:S08]  /*0740*/  DFMA R8, R10, R8, R10 ;  /* 0x000000080a08722b */ /* 0x000fd0000000000a */
[----:B------:R-:W-:Y:S01]  /*0750*/  DMUL R8, R8, 8.11296384146066816958e+31 ;  /* 0x4690000008087828 */ /* 0x000fe20000000000 */
[----:B------:R-:W-:Y:S10]  /*0760*/  BRA `(.L_x_4) ;  /* 0x0000000000087947 */ /* 0x000ff40003800000 */
.L_x_3:
[----:B------:R-:W-:Y:S01]  /*0770*/  LOP3.LUT R9, R7, 0x80000, RZ, 0xfc, !PT ;  /* 0x0008000007097812 */ /* 0x000fe200078efcff */
[----:B------:R-:W-:-:S07]  /*0780*/  IMAD.MOV.U32 R8, RZ, RZ, R6 ;  /* 0x000000ffff087224 */ /* 0x000fce00078e0006 */
.L_x_4:
[----:B------:R-:W-:Y:S02]  /*0790*/  IMAD.MOV.U32 R6, RZ, RZ, R0 ;  /* 0x000000ffff067224 */ /* 0x000fe400078e0000 */
[----:B------:R-:W-:-:S04]  /*07a0*/  IMAD.MOV.U32 R7, RZ, RZ, 0x0 ;  /* 0x00000000ff077424 */ /* 0x000fc800078e00ff */
[----:B------:R-:W-:Y:S05]  /*07b0*/  RET.REL.NODEC R6 `(_Z11mmul_kernelPdS_l) ;  /* 0xfffffff806107950 */ /* 0x000fea0003c3ffff */
.L_x_6:
[----:B------:R-:W-:-:S00]  /*07c0*/  BRA `(.L_x_6) ;  /* 0xfffffffc00fc7947 */ /* 0x000fc0000383ffff */
[----:B------:R-:W-:-:S00]  /*07d0*/  NOP ;  /* 0x0000000000007918 */ /* 0x000fc00000000000 */
        /* <DEDUP_REMOVED lines=10> */
.L_x_7:


//--------------------- .nv.shared.reserved.0     --------------------------
	.section	.nv.shared.reserved.0,"aw",@nobits
	.weak		__nv_reservedSMEM_offset_0_alias
	.size		__nv_reservedSMEM_offset_0_alias, 0, 64
	.other		__nv_reservedSMEM_offset_0_alias,@"STO_CUDA_RESERVED_SHARED STV_DEFAULT"
__nv_reservedSMEM_offset_0_alias:
	.zero		0
	.zero		64


//--------------------- .nv.constant0._Z11mmul_kernelPdS_l --------------------------
	.section	.nv.constant0._Z11mmul_kernelPdS_l,"a",@progbits
	.sectionflags	@""
	.align	4
.nv.constant0._Z11mmul_kernelPdS_l:
	.zero		920


//--------------------- SYMBOLS --------------------------

	.type		.nv.reservedSmem.offset0,@object
	.size		.nv.reservedSmem.offset0,0x4
